//
// Generated by NVIDIA NVVM Compiler
//
// Compiler Build ID: CL-36424714
// Cuda compilation tools, release 13.0, V13.0.88
// Based on NVVM 20.0.0
//

.version 9.0
.target sm_100
.address_size 64

	// .globl	_Z11EliminationPdiPiP4Pairi

.visible .entry _Z11EliminationPdiPiP4Pairi(
	.param .u64 .ptr .align 1 _Z11EliminationPdiPiP4Pairi_param_0,
	.param .u32 _Z11EliminationPdiPiP4Pairi_param_1,
	.param .u64 .ptr .align 1 _Z11EliminationPdiPiP4Pairi_param_2,
	.param .u64 .ptr .align 1 _Z11EliminationPdiPiP4Pairi_param_3,
	.param .u32 _Z11EliminationPdiPiP4Pairi_param_4
)
{
	.reg .pred 	%p<36>;
	.reg .b32 	%r<125>;
	.reg .b64 	%rd<53>;
	.reg .b64 	%fd<39>;

	ld.param.u64 	%rd6, [_Z11EliminationPdiPiP4Pairi_param_0];
	ld.param.u32 	%r115, [_Z11EliminationPdiPiP4Pairi_param_1];
	ld.param.u64 	%rd7, [_Z11EliminationPdiPiP4Pairi_param_2];
	ld.param.u64 	%rd8, [_Z11EliminationPdiPiP4Pairi_param_3];
	ld.param.u32 	%r113, [_Z11EliminationPdiPiP4Pairi_param_4];
	cvta.to.global.u64 	%rd1, %rd6;
	cvta.to.global.u64 	%rd2, %rd7;
	cvta.to.global.u64 	%rd3, %rd8;
	setp.lt.s32 	%p1, %r115, 1;
	@%p1 bra 	$L__BB0_13;
	and.b32  	%r1, %r115, 15;
	setp.lt.u32 	%p2, %r115, 16;
	mov.b32 	%r103, 0;
	@%p2 bra 	$L__BB0_4;
	and.b32  	%r103, %r115, 2147483632;
	mov.b32 	%r101, 0;
$L__BB0_3:
	.pragma "nounroll";
	mul.wide.u32 	%rd9, %r101, 8;
	add.s64 	%rd10, %rd1, %rd9;
	ld.global.f64 	%fd5, [%rd10];
	mul.wide.u32 	%rd11, %r101, 16;
	add.s64 	%rd12, %rd3, %rd11;
	st.global.f64 	[%rd12], %fd5;
	st.global.u32 	[%rd12+8], %r101;
	add.s32 	%r60, %r101, 1;
	ld.global.f64 	%fd6, [%rd10+8];
	st.global.f64 	[%rd12+16], %fd6;
	st.global.u32 	[%rd12+24], %r60;
	add.s32 	%r61, %r101, 2;
	ld.global.f64 	%fd7, [%rd10+16];
	st.global.f64 	[%rd12+32], %fd7;
	st.global.u32 	[%rd12+40], %r61;
	add.s32 	%r62, %r101, 3;
	ld.global.f64 	%fd8, [%rd10+24];
	st.global.f64 	[%rd12+48], %fd8;
	st.global.u32 	[%rd12+56], %r62;
	add.s32 	%r63, %r101, 4;
	ld.global.f64 	%fd9, [%rd10+32];
	st.global.f64 	[%rd12+64], %fd9;
	st.global.u32 	[%rd12+72], %r63;
	add.s32 	%r64, %r101, 5;
	ld.global.f64 	%fd10, [%rd10+40];
	st.global.f64 	[%rd12+80], %fd10;
	st.global.u32 	[%rd12+88], %r64;
	add.s32 	%r65, %r101, 6;
	ld.global.f64 	%fd11, [%rd10+48];
	st.global.f64 	[%rd12+96], %fd11;
	st.global.u32 	[%rd12+104], %r65;
	add.s32 	%r66, %r101, 7;
	ld.global.f64 	%fd12, [%rd10+56];
	st.global.f64 	[%rd12+112], %fd12;
	st.global.u32 	[%rd12+120], %r66;
	add.s32 	%r67, %r101, 8;
	ld.global.f64 	%fd13, [%rd10+64];
	st.global.f64 	[%rd12+128], %fd13;
	st.global.u32 	[%rd12+136], %r67;
	add.s32 	%r68, %r101, 9;
	ld.global.f64 	%fd14, [%rd10+72];
	st.global.f64 	[%rd12+144], %fd14;
	st.global.u32 	[%rd12+152], %r68;
	add.s32 	%r69, %r101, 10;
	ld.global.f64 	%fd15, [%rd10+80];
	st.global.f64 	[%rd12+160], %fd15;
	st.global.u32 	[%rd12+168], %r69;
	add.s32 	%r70, %r101, 11;
	ld.global.f64 	%fd16, [%rd10+88];
	st.global.f64 	[%rd12+176], %fd16;
	st.global.u32 	[%rd12+184], %r70;
	add.s32 	%r71, %r101, 12;
	ld.global.f64 	%fd17, [%rd10+96];
	st.global.f64 	[%rd12+192], %fd17;
	st.global.u32 	[%rd12+200], %r71;
	add.s32 	%r72, %r101, 13;
	ld.global.f64 	%fd18, [%rd10+104];
	st.global.f64 	[%rd12+208], %fd18;
	st.global.u32 	[%rd12+216], %r72;
	add.s32 	%r73, %r101, 14;
	ld.global.f64 	%fd19, [%rd10+112];
	st.global.f64 	[%rd12+224], %fd19;
	st.global.u32 	[%rd12+232], %r73;
	add.s32 	%r74, %r101, 15;
	ld.global.f64 	%fd20, [%rd10+120];
	st.global.f64 	[%rd12+240], %fd20;
	st.global.u32 	[%rd12+248], %r74;
	add.s32 	%r101, %r101, 16;
	setp.ne.s32 	%p3, %r101, %r103;
	@%p3 bra 	$L__BB0_3;
$L__BB0_4:
	setp.eq.s32 	%p4, %r1, 0;
	@%p4 bra 	$L__BB0_13;
	and.b32  	%r6, %r115, 7;
	setp.lt.u32 	%p5, %r1, 8;
	@%p5 bra 	$L__BB0_7;
	mul.wide.u32 	%rd13, %r103, 8;
	add.s64 	%rd14, %rd1, %rd13;
	ld.global.f64 	%fd21, [%rd14];
	mul.wide.u32 	%rd15, %r103, 16;
	add.s64 	%rd16, %rd3, %rd15;
	st.global.f64 	[%rd16], %fd21;
	st.global.u32 	[%rd16+8], %r103;
	add.s32 	%r75, %r103, 1;
	ld.global.f64 	%fd22, [%rd14+8];
	st.global.f64 	[%rd16+16], %fd22;
	st.global.u32 	[%rd16+24], %r75;
	add.s32 	%r76, %r103, 2;
	ld.global.f64 	%fd23, [%rd14+16];
	st.global.f64 	[%rd16+32], %fd23;
	st.global.u32 	[%rd16+40], %r76;
	add.s32 	%r77, %r103, 3;
	ld.global.f64 	%fd24, [%rd14+24];
	st.global.f64 	[%rd16+48], %fd24;
	st.global.u32 	[%rd16+56], %r77;
	add.s32 	%r78, %r103, 4;
	ld.global.f64 	%fd25, [%rd14+32];
	st.global.f64 	[%rd16+64], %fd25;
	st.global.u32 	[%rd16+72], %r78;
	add.s32 	%r79, %r103, 5;
	ld.global.f64 	%fd26, [%rd14+40];
	st.global.f64 	[%rd16+80], %fd26;
	st.global.u32 	[%rd16+88], %r79;
	add.s32 	%r80, %r103, 6;
	ld.global.f64 	%fd27, [%rd14+48];
	st.global.f64 	[%rd16+96], %fd27;
	st.global.u32 	[%rd16+104], %r80;
	add.s32 	%r81, %r103, 7;
	ld.global.f64 	%fd28, [%rd14+56];
	st.global.f64 	[%rd16+112], %fd28;
	st.global.u32 	[%rd16+120], %r81;
	add.s32 	%r103, %r103, 8;
$L__BB0_7:
	setp.eq.s32 	%p6, %r6, 0;
	@%p6 bra 	$L__BB0_13;
	and.b32  	%r9, %r115, 3;
	setp.lt.u32 	%p7, %r6, 4;
	@%p7 bra 	$L__BB0_10;
	mul.wide.u32 	%rd17, %r103, 8;
	add.s64 	%rd18, %rd1, %rd17;
	ld.global.f64 	%fd29, [%rd18];
	mul.wide.u32 	%rd19, %r103, 16;
	add.s64 	%rd20, %rd3, %rd19;
	st.global.f64 	[%rd20], %fd29;
	st.global.u32 	[%rd20+8], %r103;
	add.s32 	%r82, %r103, 1;
	ld.global.f64 	%fd30, [%rd18+8];
	st.global.f64 	[%rd20+16], %fd30;
	st.global.u32 	[%rd20+24], %r82;
	add.s32 	%r83, %r103, 2;
	ld.global.f64 	%fd31, [%rd18+16];
	st.global.f64 	[%rd20+32], %fd31;
	st.global.u32 	[%rd20+40], %r83;
	add.s32 	%r84, %r103, 3;
	ld.global.f64 	%fd32, [%rd18+24];
	st.global.f64 	[%rd20+48], %fd32;
	st.global.u32 	[%rd20+56], %r84;
	add.s32 	%r103, %r103, 4;
$L__BB0_10:
	setp.eq.s32 	%p8, %r9, 0;
	@%p8 bra 	$L__BB0_13;
	mov.b32 	%r106, 0;
$L__BB0_12:
	.pragma "nounroll";
	mul.wide.u32 	%rd21, %r103, 8;
	add.s64 	%rd22, %rd1, %rd21;
	ld.global.f64 	%fd33, [%rd22];
	mul.wide.u32 	%rd23, %r103, 16;
	add.s64 	%rd24, %rd3, %rd23;
	st.global.f64 	[%rd24], %fd33;
	st.global.u32 	[%rd24+8], %r103;
	add.s32 	%r103, %r103, 1;
	add.s32 	%r106, %r106, 1;
	setp.ne.s32 	%p9, %r106, %r9;
	@%p9 bra 	$L__BB0_12;
$L__BB0_13:
	setp.lt.s32 	%p10, %r115, 1;
	@%p10 bra 	$L__BB0_23;
	add.s32 	%r86, %r115, -2;
	shr.u32 	%r87, %r86, 31;
	add.s32 	%r88, %r86, %r87;
	shr.s32 	%r107, %r88, 1;
	add.s32 	%r17, %r115, -1;
$L__BB0_15:
	mul.wide.u32 	%rd25, %r107, 16;
	add.s64 	%rd26, %rd3, %rd25;
	ld.global.f64 	%fd1, [%rd26];
	ld.global.u32 	%r19, [%rd26+8];
	ld.global.u32 	%r20, [%rd26+12];
	shl.b32 	%r110, %r107, 1;
	setp.ge.s32 	%p11, %r110, %r115;
	mov.u32 	%r111, %r107;
	@%p11 bra 	$L__BB0_22;
	mov.u32 	%r111, %r107;
$L__BB0_17:
	setp.ge.s32 	%p12, %r110, %r17;
	@%p12 bra 	$L__BB0_19;
	mul.wide.s32 	%rd27, %r110, 16;
	add.s64 	%rd28, %rd3, %rd27;
	ld.global.f64 	%fd34, [%rd28];
	ld.global.f64 	%fd35, [%rd28+16];
	setp.gt.f64 	%p13, %fd34, %fd35;
	selp.u32 	%r89, 1, 0, %p13;
	add.s32 	%r110, %r110, %r89;
$L__BB0_19:
	mul.wide.s32 	%rd29, %r110, 16;
	add.s64 	%rd4, %rd3, %rd29;
	ld.global.f64 	%fd2, [%rd4];
	setp.le.f64 	%p14, %fd1, %fd2;
	@%p14 bra 	$L__BB0_21;
	mul.wide.s32 	%rd30, %r111, 16;
	add.s64 	%rd31, %rd3, %rd30;
	ld.global.u32 	%r90, [%rd4+8];
	ld.global.u32 	%r91, [%rd4+12];
	st.global.f64 	[%rd31], %fd2;
	st.global.u32 	[%rd31+8], %r90;
	st.global.u32 	[%rd31+12], %r91;
	mov.u32 	%r111, %r110;
$L__BB0_21:
	setp.gtu.f64 	%p15, %fd1, %fd2;
	shl.b32 	%r110, %r111, 1;
	setp.lt.s32 	%p16, %r110, %r115;
	and.pred  	%p17, %p15, %p16;
	@%p17 bra 	$L__BB0_17;
$L__BB0_22:
	mul.wide.s32 	%rd32, %r111, 16;
	add.s64 	%rd33, %rd3, %rd32;
	st.global.f64 	[%rd33], %fd1;
	st.global.u32 	[%rd33+8], %r19;
	st.global.u32 	[%rd33+12], %r20;
	add.s32 	%r29, %r107, -1;
	setp.gt.s32 	%p18, %r107, 0;
	mov.u32 	%r107, %r29;
	@%p18 bra 	$L__BB0_15;
$L__BB0_23:
	setp.eq.s32 	%p19, %r113, 0;
	@%p19 bra 	$L__BB0_39;
	mov.b32 	%r114, 0;
	bra.uni 	$L__BB0_26;
$L__BB0_25:
	setp.eq.s32 	%p35, %r113, 0;
	add.s32 	%r114, %r114, 1;
	@%p35 bra 	$L__BB0_39;
$L__BB0_26:
	mov.u32 	%r33, %r115;
	add.s32 	%r113, %r113, -1;
	ld.global.u32 	%r35, [%rd3+8];
	mul.wide.s32 	%rd34, %r114, 4;
	add.s64 	%rd35, %rd2, %rd34;
	ld.global.u32 	%r116, [%rd35+-4];
	setp.ge.s32 	%p20, %r35, %r116;
	setp.eq.s32 	%p21, %r114, 0;
	or.pred  	%p22, %p21, %p20;
	mov.u32 	%r118, %r114;
	@%p22 bra 	$L__BB0_29;
	mov.u32 	%r117, %r114;
$L__BB0_28:
	add.s32 	%r118, %r117, -1;
	mul.wide.u32 	%rd36, %r117, 4;
	add.s64 	%rd37, %rd2, %rd36;
	st.global.u32 	[%rd37], %r116;
	mul.wide.s32 	%rd38, %r118, 4;
	add.s64 	%rd39, %rd2, %rd38;
	ld.global.u32 	%r116, [%rd39+-4];
	setp.lt.s32 	%p23, %r35, %r116;
	setp.gt.s32 	%p24, %r117, 1;
	and.pred  	%p25, %p24, %p23;
	mov.u32 	%r117, %r118;
	@%p25 bra 	$L__BB0_28;
$L__BB0_29:
	mul.wide.s32 	%rd40, %r118, 4;
	add.s64 	%rd41, %rd2, %rd40;
	st.global.u32 	[%rd41], %r35;
	add.s32 	%r115, %r33, -1;
	mul.wide.s32 	%rd42, %r33, 16;
	add.s64 	%rd43, %rd3, %rd42;
	ld.global.f64 	%fd36, [%rd43+-16];
	ld.global.u32 	%r93, [%rd43+-8];
	ld.global.u32 	%r94, [%rd43+-4];
	st.global.f64 	[%rd3], %fd36;
	st.global.u32 	[%rd3+8], %r93;
	st.global.u32 	[%rd3+12], %r94;
	setp.lt.s32 	%p26, %r33, 1;
	@%p26 bra 	$L__BB0_25;
	add.s32 	%r95, %r33, -2;
	shr.u32 	%r96, %r95, 31;
	add.s32 	%r97, %r95, %r96;
	shr.s32 	%r119, %r97, 1;
$L__BB0_31:
	mul.wide.u32 	%rd44, %r119, 16;
	add.s64 	%rd45, %rd3, %rd44;
	ld.global.f64 	%fd3, [%rd45];
	ld.global.u32 	%r45, [%rd45+8];
	ld.global.u32 	%r46, [%rd45+12];
	shl.b32 	%r122, %r119, 1;
	setp.ge.s32 	%p27, %r122, %r33;
	mov.u32 	%r123, %r119;
	@%p27 bra 	$L__BB0_38;
	mov.u32 	%r123, %r119;
$L__BB0_33:
	setp.ge.s32 	%p28, %r122, %r115;
	@%p28 bra 	$L__BB0_35;
	mul.wide.s32 	%rd46, %r122, 16;
	add.s64 	%rd47, %rd3, %rd46;
	ld.global.f64 	%fd37, [%rd47];
	ld.global.f64 	%fd38, [%rd47+16];
	setp.gt.f64 	%p29, %fd37, %fd38;
	selp.u32 	%r98, 1, 0, %p29;
	add.s32 	%r122, %r122, %r98;
$L__BB0_35:
	mul.wide.s32 	%rd48, %r122, 16;
	add.s64 	%rd5, %rd3, %rd48;
	ld.global.f64 	%fd4, [%rd5];
	setp.le.f64 	%p30, %fd3, %fd4;
	@%p30 bra 	$L__BB0_37;
	mul.wide.s32 	%rd49, %r123, 16;
	add.s64 	%rd50, %rd3, %rd49;
	ld.global.u32 	%r99, [%rd5+8];
	ld.global.u32 	%r100, [%rd5+12];
	st.global.f64 	[%rd50], %fd4;
	st.global.u32 	[%rd50+8], %r99;
	st.global.u32 	[%rd50+12], %r100;
	mov.u32 	%r123, %r122;
$L__BB0_37:
	setp.gtu.f64 	%p31, %fd3, %fd4;
	shl.b32 	%r122, %r123, 1;
	setp.lt.s32 	%p32, %r122, %r33;
	and.pred  	%p33, %p31, %p32;
	@%p33 bra 	$L__BB0_33;
$L__BB0_38:
	mul.wide.s32 	%rd51, %r123, 16;
	add.s64 	%rd52, %rd3, %rd51;
	st.global.f64 	[%rd52], %fd3;
	st.global.u32 	[%rd52+8], %r45;
	st.global.u32 	[%rd52+12], %r46;
	add.s32 	%r55, %r119, -1;
	setp.gt.s32 	%p34, %r119, 0;
	mov.u32 	%r119, %r55;
	@%p34 bra 	$L__BB0_31;
	bra.uni 	$L__BB0_25;
$L__BB0_39:
	ret;

}


// ===== COMPILED SASS (sm_100) =====

	.target	sm_100

	.elftype	@"ET_EXEC"


//--------------------- .note.nv.tkinfo           --------------------------
	.section	.note.nv.tkinfo,"",@"SHT_NOTE"
	.sectionflags	@"SHF_NOTE_NV_TKINFO"
	.tkinfo
        /*0018*/ 	.word	0x00000002
        /*0030*/ 	.string	""
        /*0030*/ 	.string	"ptxas"
        /*0030*/ 	.string	"Cuda compilation tools, release 13.0, V13.0.88"
        /*0030*/ 	.string	"Build cuda_13.0.r13.0/compiler.36424714_0"
        /*0030*/ 	.string	"-arch sm_100 -m 64 "



//--------------------- .note.nv.cuinfo           --------------------------
	.section	.note.nv.cuinfo,"",@"SHT_NOTE"
	.sectionflags	@"SHF_NOTE_NV_CUINFO"
        /*0018*/ 	.short	0x0002
        /*001a*/ 	.short	0x0064
        /*001c*/ 	.short	0x0082
	.zero		2


//--------------------- .nv.info                  --------------------------
	.section	.nv.info,"",@"SHT_CUDA_INFO"
	.align	4


	//----- nvinfo : EIATTR_REGCOUNT
	.align		4
        /*0000*/ 	.byte	0x04, 0x2f
        /*0002*/ 	.short	(.L_1 - .L_0)
	.align		4
.L_0:
        /*0004*/ 	.word	index@(_Z11EliminationPdiPiP4Pairi)
        /*0008*/ 	.word	0x0000001a


	//----- nvinfo : EIATTR_FRAME_SIZE
	.align		4
.L_1:
        /*000c*/ 	.byte	0x04, 0x11
        /*000e*/ 	.short	(.L_3 - .L_2)
	.align		4
.L_2:
        /*0010*/ 	.word	index@(_Z11EliminationPdiPiP4Pairi)
        /*0014*/ 	.word	0x00000000


	//----- nvinfo : EIATTR_MIN_STACK_SIZE
	.align		4
.L_3:
        /*0018*/ 	.byte	0x04, 0x12
        /*001a*/ 	.short	(.L_5 - .L_4)
	.align		4
.L_4:
        /*001c*/ 	.word	index@(_Z11EliminationPdiPiP4Pairi)
        /*0020*/ 	.word	0x00000000
.L_5:


//--------------------- .nv.compat                --------------------------
	.section	.nv.compat,"",@"SHT_CUDA_COMPAT_INFO"
	.align	4
        /*0000*/ 	.byte	0x02, 0x09, 0x00, 0x00, 0x02, 0x02, 0x01, 0x00, 0x02, 0x05, 0x05, 0x00, 0x03, 0x07, 0x01, 0x01
        /*0010*/ 	.byte	0x02, 0x03, 0x00, 0x00, 0x02, 0x06, 0x01, 0x00, 0x04, 0x0b, 0x08, 0x00, 0x01, 0x00, 0x00, 0x00
        /*0020*/ 	.byte	0x00, 0x00, 0x00, 0x00


//--------------------- .nv.info._Z11EliminationPdiPiP4Pairi --------------------------
	.section	.nv.info._Z11EliminationPdiPiP4Pairi,"",@"SHT_CUDA_INFO"
	.sectionflags	@""
	.align	4


	//----- nvinfo : EIATTR_CUDA_API_VERSION
	.align		4
        /*0000*/ 	.byte	0x04, 0x37
        /*0002*/ 	.short	(.L_7 - .L_6)
.L_6:
        /*0004*/ 	.word	0x00000082


	//----- nvinfo : EIATTR_KPARAM_INFO
	.align		4
.L_7:
        /*0008*/ 	.byte	0x04, 0x17
        /*000a*/ 	.short	(.L_9 - .L_8)
.L_8:
        /*000c*/ 	.word	0x00000000
        /*0010*/ 	.short	0x0004
        /*0012*/ 	.short	0x0020
        /*0014*/ 	.byte	0x00, 0xf0, 0x11, 0x00


	//----- nvinfo : EIATTR_KPARAM_INFO
	.align		4
.L_9:
        /*0018*/ 	.byte	0x04, 0x17
        /*001a*/ 	.short	(.L_11 - .L_10)
.L_10:
        /*001c*/ 	.word	0x00000000
        /*0020*/ 	.short	0x0003
        /*0022*/ 	.short	0x0018
        /*0024*/ 	.byte	0x00, 0xf5, 0x21, 0x00


	//----- nvinfo : EIATTR_KPARAM_INFO
	.align		4
.L_11:
        /*0028*/ 	.byte	0x04, 0x17
        /*002a*/ 	.short	(.L_13 - .L_12)
.L_12:
        /*002c*/ 	.word	0x00000000
        /*0030*/ 	.short	0x0002
        /*0032*/ 	.short	0x0010
        /*0034*/ 	.byte	0x00, 0xf5, 0x21, 0x00


	//----- nvinfo : EIATTR_KPARAM_INFO
	.align		4
.L_13:
        /*0038*/ 	.byte	0x04, 0x17
        /*003a*/ 	.short	(.L_15 - .L_14)
.L_14:
        /*003c*/ 	.word	0x00000000
        /*0040*/ 	.short	0x0001
        /*0042*/ 	.short	0x0008
        /*0044*/ 	.byte	0x00, 0xf0, 0x11, 0x00


	//----- nvinfo : EIATTR_KPARAM_INFO
	.align		4
.L_15:
        /*0048*/ 	.byte	0x04, 0x17
        /*004a*/ 	.short	(.L_17 - .L_16)
.L_16:
        /*004c*/ 	.word	0x00000000
        /*0050*/ 	.short	0x0000
        /*0052*/ 	.short	0x0000
        /*0054*/ 	.byte	0x00, 0xf5, 0x21, 0x00


	//----- nvinfo : EIATTR_SPARSE_MMA_MASK
	.align		4
.L_17:
        /*0058*/ 	.byte	0x03, 0x50
        /*005a*/ 	.short	0x0000


	//----- nvinfo : EIATTR_MAXREG_COUNT
	.align		4
        /*005c*/ 	.byte	0x03, 0x1b
        /*005e*/ 	.short	0x00ff


	//----- nvinfo : EIATTR_MERCURY_ISA_VERSION
	.align		4
        /*0060*/ 	.byte	0x03, 0x5f
        /*0062*/ 	.short	0x0101


	//----- nvinfo : EIATTR_VRC_CTA_INIT_COUNT
	.align		4
        /*0064*/ 	.byte	0x02, 0x4a
	.zero		1
	.zero		1


	//----- nvinfo : EIATTR_EXIT_INSTR_OFFSETS
	.align		4
        /*0068*/ 	.byte	0x04, 0x1c
        /*006a*/ 	.short	(.L_19 - .L_18)


	//   ....[0]....
.L_18:
        /*006c*/ 	.word	0x00000d30


	//   ....[1]....
        /*0070*/ 	.word	0x00001220


	//----- nvinfo : EIATTR_CBANK_PARAM_SIZE
	.align		4
.L_19:
        /*0074*/ 	.byte	0x03, 0x19
        /*0076*/ 	.short	0x0024


	//----- nvinfo : EIATTR_PARAM_CBANK
	.align		4
        /*0078*/ 	.byte	0x04, 0x0a
        /*007a*/ 	.short	(.L_21 - .L_20)
	.align		4
.L_20:
        /*007c*/ 	.word	index@(.nv.constant0._Z11EliminationPdiPiP4Pairi)
        /*0080*/ 	.short	0x0380
        /*0082*/ 	.short	0x0024


	//----- nvinfo : EIATTR_SW_WAR
	.align		4
.L_21:
        /*0084*/ 	.byte	0x04, 0x36
        /*0086*/ 	.short	(.L_23 - .L_22)
.L_22:
        /*0088*/ 	.word	0x00000008
.L_23:


//--------------------- .nv.callgraph             --------------------------
	.section	.nv.callgraph,"",@"SHT_CUDA_CALLGRAPH"
	.align	4
	.sectionentsize	8
	.align		4
        /*0000*/ 	.word	0x00000000
	.align		4
        /*0004*/ 	.word	0xffffffff
	.align		4
        /*0008*/ 	.word	0x00000000
	.align		4
        /*000c*/ 	.word	0xfffffffe
	.align		4
        /*0010*/ 	.word	0x00000000
	.align		4
        /*0014*/ 	.word	0xfffffffd
	.align		4
        /*0018*/ 	.word	0x00000000
	.align		4
        /*001c*/ 	.word	0xfffffffc


//--------------------- .text._Z11EliminationPdiPiP4Pairi --------------------------
	.section	.text._Z11EliminationPdiPiP4Pairi,"ax",@progbits
	.align	128
        .global         _Z11EliminationPdiPiP4Pairi
        .type           _Z11EliminationPdiPiP4Pairi,@function
        .size           _Z11EliminationPdiPiP4Pairi,(.L_x_21 - _Z11EliminationPdiPiP4Pairi)
        .other          _Z11EliminationPdiPiP4Pairi,@"STO_CUDA_ENTRY STV_DEFAULT"
_Z11EliminationPdiPiP4Pairi:
.text._Z11EliminationPdiPiP4Pairi:
[----:B------:R-:W-:Y:S01]  /*0000*/  LDC R1, c[0x0][0x37c] ;  /* 0x0000df00ff017b82 */ /* 0x000fe20000000800 */
[----:B------:R-:W0:Y:S01]  /*0010*/  LDCU UR5, c[0x0][0x388] ;  /* 0x00007100ff0577ac */ /* 0x000e220008000800 */
[----:B------:R-:W1:Y:S01]  /*0020*/  LDCU UR4, c[0x0][0x388] ;  /* 0x00007100ff0477ac */ /* 0x000e620008000800 */
[----:B------:R-:W2:Y:S01]  /*0030*/  LDCU.64 UR10, c[0x0][0x358] ;  /* 0x00006b00ff0a77ac */ /* 0x000ea20008000a00 */
[----:B------:R-:W3:Y:S01]  /*0040*/  LDCU UR6, c[0x0][0x3a0] ;  /* 0x00007400ff0677ac */ /* 0x000ee20008000800 */
[----:B0-----:R-:W-:Y:S01]  /*0050*/  UISETP.GE.AND UP0, UPT, UR5, 0x1, UPT ;  /* 0x000000010500788c */ /* 0x001fe2000bf06270 */
[----:B-1----:R-:W-:-:S08]  /*0060*/  MOV R0, UR4 ;  /* 0x0000000400007c02 */ /* 0x002fd00008000f00 */
[----:B--23--:R-:W-:Y:S05]  /*0070*/  BRA.U !UP0, `(.L_x_0) ;  /* 0x0000000d08247547 */ /* 0x00cfea000b800000 */
[----:B------:R-:W-:Y:S01]  /*0080*/  UISETP.GE.U32.AND UP0, UPT, UR5, 0x10, UPT ;  /* 0x000000100500788c */ /* 0x000fe2000bf06070 */
[----:B------:R-:W-:Y:S01]  /*0090*/  IMAD.MOV.U32 R2, RZ, RZ, RZ ;  /* 0x000000ffff027224 */ /* 0x000fe200078e00ff */
[----:B------:R-:W-:-:S04]  /*00a0*/  ULOP3.LUT UR4, UR5, 0xf, URZ, 0xc0, !UPT ;  /* 0x0000000f05047892 */ /* 0x000fc8000f8ec0ff */
[----:B------:R-:W-:-:S03]  /*00b0*/  UISETP.NE.AND UP1, UPT, UR4, URZ, UPT ;  /* 0x000000ff0400728c */ /* 0x000fc6000bf25270 */
[----:B------:R-:W-:Y:S08]  /*00c0*/  BRA.U !UP0, `(.L_x_1) ;  /* 0x0000000508247547 */ /* 0x000ff0000b800000 */
[----:B------:R-:W-:Y:S01]  /*00d0*/  ULOP3.LUT UR7, UR5, 0x7ffffff0, URZ, 0xc0, !UPT ;  /* 0x7ffffff005077892 */ /* 0x000fe2000f8ec0ff */
[----:B------:R-:W-:-:S05]  /*00e0*/  HFMA2 R3, -RZ, RZ, 0, 0 ;  /* 0x00000000ff037431 */ /* 0x000fca00000001ff */
[----:B------:R-:W-:-:S07]  /*00f0*/  IMAD.U32 R2, RZ, RZ, UR7 ;  /* 0x00000007ff027e24 */ /* 0x000fce000f8e00ff */
.L_x_2:
[----:B------:R-:W0:Y:S08]  /*0100*/  LDC.64 R6, c[0x0][0x380] ;  /* 0x0000e000ff067b82 */ /* 0x000e300000000a00 */
[----:B-1----:R-:W1:Y:S01]  /*0110*/  LDC.64 R4, c[0x0][0x398] ;  /* 0x0000e600ff047b82 */ /* 0x002e620000000a00 */
[----:B0-----:R-:W-:-:S05]  /*0120*/  IMAD.WIDE.U32 R6, R3, 0x8, R6 ;  /* 0x0000000803067825 */ /* 0x001fca00078e0006 */
[----:B------:R-:W2:Y:S01]  /*0130*/  LDG.E.64 R8, desc[UR10][R6.64] ;  /* 0x0000000a06087981 */ /* 0x000ea2000c1e1b00 */
[----:B-1----:R-:W-:-:S05]  /*0140*/  IMAD.WIDE.U32 R4, R3, 0x10, R4 ;  /* 0x0000001003047825 */ /* 0x002fca00078e0004 */
[----:B------:R-:W-:Y:S04]  /*0150*/  STG.E desc[UR10][R4.64+0x8], R3 ;  /* 0x0000080304007986 */ /* 0x000fe8000c10190a */
[----:B--2---:R0:W-:Y:S04]  /*0160*/  STG.E.64 desc[UR10][R4.64], R8 ;  /* 0x0000000804007986 */ /* 0x0041e8000c101b0a */
[----:B------:R-:W2:Y:S01]  /*0170*/  LDG.E.64 R10, desc[UR10][R6.64+0x8] ;  /* 0x0000080a060a7981 */ /* 0x000ea2000c1e1b00 */
[----:B------:R-:W-:-:S05]  /*0180*/  IADD3 R17, PT, PT, R3, 0x1, RZ ;  /* 0x0000000103117810 */ /* 0x000fca0007ffe0ff */
[----:B------:R-:W-:Y:S04]  /*0190*/  STG.E desc[UR10][R4.64+0x18], R17 ;  /* 0x0000181104007986 */ /* 0x000fe8000c10190a */
[----:B--2---:R1:W-:Y:S04]  /*01a0*/  STG.E.64 desc[UR10][R4.64+0x10], R10 ;  /* 0x0000100a04007986 */ /* 0x0043e8000c101b0a */
[----:B------:R-:W2:Y:S01]  /*01b0*/  LDG.E.64 R12, desc[UR10][R6.64+0x10] ;  /* 0x0000100a060c7981 */ /* 0x000ea2000c1e1b00 */
[----:B------:R-:W-:-:S05]  /*01c0*/  VIADD R19, R3, 0x2 ;  /* 0x0000000203137836 */ /* 0x000fca0000000000 */
[----:B------:R-:W-:Y:S04]  /*01d0*/  STG.E desc[UR10][R4.64+0x28], R19 ;  /* 0x0000281304007986 */ /* 0x000fe8000c10190a */
[----:B--2---:R2:W-:Y:S04]  /*01e0*/  STG.E.64 desc[UR10][R4.64+0x20], R12 ;  /* 0x0000200c04007986 */ /* 0x0045e8000c101b0a */
[----:B------:R-:W3:Y:S01]  /*01f0*/  LDG.E.64 R14, desc[UR10][R6.64+0x18] ;  /* 0x0000180a060e7981 */ /* 0x000ee2000c1e1b00 */
[----:B------:R-:W-:-:S05]  /*0200*/  IADD3 R21, PT, PT, R3, 0x3, RZ ;  /* 0x0000000303157810 */ /* 0x000fca0007ffe0ff */
[----:B------:R-:W-:Y:S04]  /*0210*/  STG.E desc[UR10][R4.64+0x38], R21 ;  /* 0x0000381504007986 */ /* 0x000fe8000c10190a */
[----:B---3--:R3:W-:Y:S04]  /*0220*/  STG.E.64 desc[UR10][R4.64+0x30], R14 ;  /* 0x0000300e04007986 */ /* 0x0087e8000c101b0a */
[----:B0-----:R-:W4:Y:S01]  /*0230*/  LDG.E.64 R8, desc[UR10][R6.64+0x20] ;  /* 0x0000200a06087981 */ /* 0x001f22000c1e1b00 */
[----:B------:R-:W-:-:S05]  /*0240*/  VIADD R23, R3, 0x4 ;  /* 0x0000000403177836 */ /* 0x000fca0000000000 */
[----:B------:R-:W-:Y:S04]  /*0250*/  STG.E desc[UR10][R4.64+0x48], R23 ;  /* 0x0000481704007986 */ /* 0x000fe8000c10190a */
[----:B----4-:R0:W-:Y:S04]  /*0260*/  STG.E.64 desc[UR10][R4.64+0x40], R8 ;  /* 0x0000400804007986 */ /* 0x0101e8000c101b0a */
[----:B-1----:R-:W4:Y:S01]  /*0270*/  LDG.E.64 R10, desc[UR10][R6.64+0x28] ;  /* 0x0000280a060a7981 */ /* 0x002f22000c1e1b00 */
[----:B------:R-:W-:-:S05]  /*0280*/  IADD3 R17, PT, PT, R3, 0x5, RZ ;  /* 0x0000000503117810 */ /* 0x000fca0007ffe0ff */
[----:B------:R-:W-:Y:S04]  /*0290*/  STG.E desc[UR10][R4.64+0x58], R17 ;  /* 0x0000581104007986 */ /* 0x000fe8000c10190a */
[----:B----4-:R1:W-:Y:S04]  /*02a0*/  STG.E.64 desc[UR10][R4.64+0x50], R10 ;  /* 0x0000500a04007986 */ /* 0x0103e8000c101b0a */
[----:B--2---:R-:W2:Y:S01]  /*02b0*/  LDG.E.64 R12, desc[UR10][R6.64+0x30] ;  /* 0x0000300a060c7981 */ /* 0x004ea2000c1e1b00 */
[----:B------:R-:W-:-:S05]  /*02c0*/  VIADD R19, R3, 0x6 ;  /* 0x0000000603137836 */ /* 0x000fca0000000000 */
[----:B------:R-:W-:Y:S04]  /*02d0*/  STG.E desc[UR10][R4.64+0x68], R19 ;  /* 0x0000681304007986 */ /* 0x000fe8000c10190a */
[----:B--2---:R2:W-:Y:S04]  /*02e0*/  STG.E.64 desc[UR10][R4.64+0x60], R12 ;  /* 0x0000600c04007986 */ /* 0x0045e8000c101b0a */
[----:B---3--:R-:W3:Y:S01]  /*02f0*/  LDG.E.64 R14, desc[UR10][R6.64+0x38] ;  /* 0x0000380a060e7981 */ /* 0x008ee2000c1e1b00 */
        /* <DEDUP_REMOVED lines=18> */
[----:B---3--:R-:W-:Y:S04]  /*0420*/  STG.E.64 desc[UR10][R4.64+0xb0], R14 ;  /* 0x0000b00e04007986 */ /* 0x008fe8000c101b0a */
[----:B0-----:R-:W3:Y:S01]  /*0430*/  LDG.E.64 R8, desc[UR10][R6.64+0x60] ;  /* 0x0000600a06087981 */ /* 0x001ee2000c1e1b00 */
[----:B------:R-:W-:-:S05]  /*0440*/  VIADD R23, R3, 0xc ;  /* 0x0000000c03177836 */ /* 0x000fca0000000000 */
[----:B------:R-:W-:Y:S04]  /*0450*/  STG.E desc[UR10][R4.64+0xc8], R23 ;  /* 0x0000c81704007986 */ /* 0x000fe8000c10190a */
[----:B---3--:R0:W-:Y:S04]  /*0460*/  STG.E.64 desc[UR10][R4.64+0xc0], R8 ;  /* 0x0000c00804007986 */ /* 0x0081e8000c101b0a */
[----:B-1----:R-:W3:Y:S01]  /*0470*/  LDG.E.64 R10, desc[UR10][R6.64+0x68] ;  /* 0x0000680a060a7981 */ /* 0x002ee2000c1e1b00 */
[----:B------:R-:W-:-:S05]  /*0480*/  IADD3 R17, PT, PT, R3, 0xd, RZ ;  /* 0x0000000d03117810 */ /* 0x000fca0007ffe0ff */
[----:B------:R1:W-:Y:S04]  /*0490*/  STG.E desc[UR10][R4.64+0xd8], R17 ;  /* 0x0000d81104007986 */ /* 0x0003e8000c10190a */
[----:B---3--:R1:W-:Y:S04]  /*04a0*/  STG.E.64 desc[UR10][R4.64+0xd0], R10 ;  /* 0x0000d00a04007986 */ /* 0x0083e8000c101b0a */
[----:B--2---:R-:W2:Y:S01]  /*04b0*/  LDG.E.64 R12, desc[UR10][R6.64+0x70] ;  /* 0x0000700a060c7981 */ /* 0x004ea2000c1e1b00 */
[----:B------:R-:W-:-:S05]  /*04c0*/  VIADD R19, R3, 0xe ;  /* 0x0000000e03137836 */ /* 0x000fca0000000000 */
[----:B------:R1:W-:Y:S01]  /*04d0*/  STG.E desc[UR10][R4.64+0xe8], R19 ;  /* 0x0000e81304007986 */ /* 0x0003e2000c10190a */
[C---:B0-----:R-:W-:Y:S01]  /*04e0*/  IADD3 R9, PT, PT, R3.reuse, 0xf, RZ ;  /* 0x0000000f03097810 */ /* 0x041fe20007ffe0ff */
[----:B------:R-:W-:Y:S02]  /*04f0*/  VIADD R3, R3, 0x10 ;  /* 0x0000001003037836 */ /* 0x000fe40000000000 */
[----:B--2---:R1:W-:Y:S04]  /*0500*/  STG.E.64 desc[UR10][R4.64+0xe0], R12 ;  /* 0x0000e00c04007986 */ /* 0x0043e8000c101b0a */
[----:B------:R-:W2:Y:S01]  /*0510*/  LDG.E.64 R14, desc[UR10][R6.64+0x78] ;  /* 0x0000780a060e7981 */ /* 0x000ea2000c1e1b00 */
[----:B------:R-:W-:-:S03]  /*0520*/  ISETP.NE.AND P0, PT, R3, R2, PT ;  /* 0x000000020300720c */ /* 0x000fc60003f05270 */
[----:B------:R1:W-:Y:S04]  /*0530*/  STG.E desc[UR10][R4.64+0xf8], R9 ;  /* 0x0000f80904007986 */ /* 0x0003e8000c10190a */
[----:B--2---:R1:W-:Y:S06]  /*0540*/  STG.E.64 desc[UR10][R4.64+0xf0], R14 ;  /* 0x0000f00e04007986 */ /* 0x0043ec000c101b0a */
[----:B------:R-:W-:Y:S05]  /*0550*/  @P0 BRA `(.L_x_2) ;  /* 0xfffffff800e80947 */ /* 0x000fea000383ffff */
.L_x_1:
[----:B------:R-:W-:Y:S05]  /*0560*/  BRA.U !UP1, `(.L_x_3) ;  /* 0x0000000509387547 */ /* 0x000fea000b800000 */
[----:B------:R-:W-:Y:S02]  /*0570*/  UISETP.GE.U32.AND UP0, UPT, UR4, 0x8, UPT ;  /* 0x000000080400788c */ /* 0x000fe4000bf06070 */
[----:B------:R-:W-:-:S04]  /*0580*/  ULOP3.LUT UR7, UR5, 0x7, URZ, 0xc0, !UPT ;  /* 0x0000000705077892 */ /* 0x000fc8000f8ec0ff */
[----:B------:R-:W-:-:S03]  /*0590*/  UISETP.NE.AND UP1, UPT, UR7, URZ, UPT ;  /* 0x000000ff0700728c */ /* 0x000fc6000bf25270 */
[----:B------:R-:W-:Y:S08]  /*05a0*/  BRA.U !UP0, `(.L_x_4) ;  /* 0x0000000108907547 */ /* 0x000ff0000b800000 */
        /* <DEDUP_REMOVED lines=25> */
[----:B------:R1:W-:Y:S04]  /*0740*/  STG.E desc[UR10][R4.64+0x58], R3 ;  /* 0x0000580304007986 */ /* 0x0003e8000c10190a */
[----:B----4-:R1:W-:Y:S04]  /*0750*/  STG.E.64 desc[UR10][R4.64+0x50], R10 ;  /* 0x0000500a04007986 */ /* 0x0103e8000c101b0a */
[----:B--2---:R-:W2:Y:S01]  /*0760*/  LDG.E.64 R12, desc[UR10][R6.64+0x30] ;  /* 0x0000300a060c7981 */ /* 0x004ea2000c1e1b00 */
[----:B------:R-:W-:-:S05]  /*0770*/  VIADD R17, R2, 0x6 ;  /* 0x0000000602117836 */ /* 0x000fca0000000000 */
[----:B------:R1:W-:Y:S04]  /*0780*/  STG.E desc[UR10][R4.64+0x68], R17 ;  /* 0x0000681104007986 */ /* 0x0003e8000c10190a */
[----:B--2---:R1:W-:Y:S04]  /*0790*/  STG.E.64 desc[UR10][R4.64+0x60], R12 ;  /* 0x0000600c04007986 */ /* 0x0043e8000c101b0a */
[----:B---3--:R-:W2:Y:S01]  /*07a0*/  LDG.E.64 R14, desc[UR10][R6.64+0x38] ;  /* 0x0000380a060e7981 */ /* 0x008ea2000c1e1b00 */
[C---:B0-----:R-:W-:Y:S01]  /*07b0*/  IADD3 R9, PT, PT, R2.reuse, 0x7, RZ ;  /* 0x0000000702097810 */ /* 0x041fe20007ffe0ff */
[----:B------:R-:W-:-:S04]  /*07c0*/  VIADD R2, R2, 0x8 ;  /* 0x0000000802027836 */ /* 0x000fc80000000000 */
[----:B------:R1:W-:Y:S04]  /*07d0*/  STG.E desc[UR10][R4.64+0x78], R9 ;  /* 0x0000780904007986 */ /* 0x0003e8000c10190a */
[----:B--2---:R1:W-:Y:S02]  /*07e0*/  STG.E.64 desc[UR10][R4.64+0x70], R14 ;  /* 0x0000700e04007986 */ /* 0x0043e4000c101b0a */
.L_x_4:
[----:B------:R-:W-:Y:S05]  /*07f0*/  BRA.U !UP1, `(.L_x_3) ;  /* 0x0000000109947547 */ /* 0x000fea000b800000 */
[----:B------:R-:W-:Y:S02]  /*0800*/  UISETP.GE.U32.AND UP0, UPT, UR7, 0x4, UPT ;  /* 0x000000040700788c */ /* 0x000fe4000bf06070 */
[----:B------:R-:W-:-:S04]  /*0810*/  ULOP3.LUT UR8, UR5, 0x3, URZ, 0xc0, !UPT ;  /* 0x0000000305087892 */ /* 0x000fc8000f8ec0ff */
[----:B------:R-:W-:-:S03]  /*0820*/  UISETP.NE.AND UP1, UPT, UR8, URZ, UPT ;  /* 0x000000ff0800728c */ /* 0x000fc6000bf25270 */
[----:B------:R-:W-:Y:S08]  /*0830*/  BRA.U !UP0, `(.L_x_5) ;  /* 0x0000000108507547 */ /* 0x000ff0000b800000 */
[----:B-1----:R-:W0:Y:S08]  /*0840*/  LDC.64 R4, c[0x0][0x380] ;  /* 0x0000e000ff047b82 */ /* 0x002e300000000a00 */
[----:B------:R-:W1:Y:S01]  /*0850*/  LDC.64 R6, c[0x0][0x398] ;  /* 0x0000e600ff067b82 */ /* 0x000e620000000a00 */
[----:B0-----:R-:W-:-:S05]  /*0860*/  IMAD.WIDE.U32 R12, R2, 0x8, R4 ;  /* 0x00000008020c7825 */ /* 0x001fca00078e0004 */
[----:B------:R-:W2:Y:S01]  /*0870*/  LDG.E.64 R4, desc[UR10][R12.64] ;  /* 0x0000000a0c047981 */ /* 0x000ea2000c1e1b00 */
[----:B-1----:R-:W-:-:S05]  /*0880*/  IMAD.WIDE.U32 R14, R2, 0x10, R6 ;  /* 0x00000010020e7825 */ /* 0x002fca00078e0006 */
[----:B------:R-:W-:Y:S04]  /*0890*/  STG.E desc[UR10][R14.64+0x8], R2 ;  /* 0x000008020e007986 */ /* 0x000fe8000c10190a */
[----:B--2---:R0:W-:Y:S04]  /*08a0*/  STG.E.64 desc[UR10][R14.64], R4 ;  /* 0x000000040e007986 */ /* 0x0041e8000c101b0a */
[----:B------:R-:W2:Y:S01]  /*08b0*/  LDG.E.64 R6, desc[UR10][R12.64+0x8] ;  /* 0x0000080a0c067981 */ /* 0x000ea2000c1e1b00 */
[----:B------:R-:W-:-:S05]  /*08c0*/  IADD3 R3, PT, PT, R2, 0x1, RZ ;  /* 0x0000000102037810 */ /* 0x000fca0007ffe0ff */
[----:B------:R3:W-:Y:S04]  /*08d0*/  STG.E desc[UR10][R14.64+0x18], R3 ;  /* 0x000018030e007986 */ /* 0x0007e8000c10190a */
[----:B--2---:R3:W-:Y:S04]  /*08e0*/  STG.E.64 desc[UR10][R14.64+0x10], R6 ;  /* 0x000010060e007986 */ /* 0x0047e8000c101b0a */
[----:B------:R-:W2:Y:S01]  /*08f0*/  LDG.E.64 R8, desc[UR10][R12.64+0x10] ;  /* 0x0000100a0c087981 */ /* 0x000ea2000c1e1b00 */
[----:B------:R-:W-:-:S05]  /*0900*/  VIADD R17, R2, 0x2 ;  /* 0x0000000202117836 */ /* 0x000fca0000000000 */
[----:B------:R3:W-:Y:S04]  /*0910*/  STG.E desc[UR10][R14.64+0x28], R17 ;  /* 0x000028110e007986 */ /* 0x0007e8000c10190a */
[----:B--2---:R3:W-:Y:S04]  /*0920*/  STG.E.64 desc[UR10][R14.64+0x20], R8 ;  /* 0x000020080e007986 */ /* 0x0047e8000c101b0a */
[----:B------:R-:W2:Y:S01]  /*0930*/  LDG.E.64 R10, desc[UR10][R12.64+0x18] ;  /* 0x0000180a0c0a7981 */ /* 0x000ea2000c1e1b00 */
[C---:B0-----:R-:W-:Y:S01]  /*0940*/  IADD3 R5, PT, PT, R2.reuse, 0x3, RZ ;  /* 0x0000000302057810 */ /* 0x041fe20007ffe0ff */
[----:B------:R-:W-:-:S04]  /*0950*/  VIADD R2, R2, 0x4 ;  /* 0x0000000402027836 */ /* 0x000fc80000000000 */
[----:B------:R3:W-:Y:S04]  /*0960*/  STG.E desc[UR10][R14.64+0x38], R5 ;  /* 0x000038050e007986 */ /* 0x0007e8000c10190a */
[----:B--2---:R3:W-:Y:S02]  /*0970*/  STG.E.64 desc[UR10][R14.64+0x30], R10 ;  /* 0x0000300a0e007986 */ /* 0x0047e4000c101b0a */
.L_x_5:
[----:B------:R-:W-:Y:S05]  /*0980*/  BRA.U !UP1, `(.L_x_3) ;  /* 0x0000000109307547 */ /* 0x000fea000b800000 */
[----:B-1-3--:R-:W0:Y:S01]  /*0990*/  LDC.64 R10, c[0x0][0x398] ;  /* 0x0000e600ff0a7b82 */ /* 0x00ae220000000a00 */
[----:B------:R-:W-:-:S07]  /*09a0*/  UMOV UR4, URZ ;  /* 0x000000ff00047c82 */ /* 0x000fce0008000000 */
[----:B------:R-:W1:Y:S02]  /*09b0*/  LDC.64 R8, c[0x0][0x380] ;  /* 0x0000e000ff087b82 */ /* 0x000e640000000a00 */
.L_x_6:
[----:B-12---:R-:W-:-:S06]  /*09c0*/  IMAD.WIDE.U32 R4, R2, 0x8, R8 ;  /* 0x0000000802047825 */ /* 0x006fcc00078e0008 */
[----:B------:R-:W2:Y:S01]  /*09d0*/  LDG.E.64 R4, desc[UR10][R4.64] ;  /* 0x0000000a04047981 */ /* 0x000ea2000c1e1b00 */
[----:B0-----:R-:W-:Y:S01]  /*09e0*/  IMAD.WIDE.U32 R6, R2, 0x10, R10 ;  /* 0x0000001002067825 */ /* 0x001fe200078e000a */
[----:B------:R-:W-:-:S04]  /*09f0*/  UIADD3 UR4, UPT, UPT, UR4, 0x1, URZ ;  /* 0x0000000104047890 */ /* 0x000fc8000fffe0ff */
[----:B------:R-:W-:Y:S01]  /*0a00*/  UISETP.NE.AND UP0, UPT, UR4, UR8, UPT ;  /* 0x000000080400728c */ /* 0x000fe2000bf05270 */
[----:B------:R0:W-:Y:S02]  /*0a10*/  STG.E desc[UR10][R6.64+0x8], R2 ;  /* 0x0000080206007986 */ /* 0x0001e4000c10190a */
[----:B0-----:R-:W-:Y:S02]  /*0a20*/  IADD3 R2, PT, PT, R2, 0x1, RZ ;  /* 0x0000000102027810 */ /* 0x001fe40007ffe0ff */
[----:B--2---:R2:W-:Y:S04]  /*0a30*/  STG.E.64 desc[UR10][R6.64], R4 ;  /* 0x0000000406007986 */ /* 0x0045e8000c101b0a */
[----:B------:R-:W-:Y:S05]  /*0a40*/  BRA.U UP0, `(.L_x_6) ;  /* 0xfffffffd00dc7547 */ /* 0x000fea000b83ffff */
.L_x_3:
[----:B------:R-:W-:Y:S02]  /*0a50*/  UIADD3 UR4, UPT, UPT, UR5, -0x2, URZ ;  /* 0xfffffffe05047890 */ /* 0x000fe4000fffe0ff */
[----:B------:R-:W-:Y:S02]  /*0a60*/  UIADD3 UR5, UPT, UPT, UR5, -0x1, URZ ;  /* 0xffffffff05057890 */ /* 0x000fe4000fffe0ff */
[----:B------:R-:W-:-:S04]  /*0a70*/  ULEA.HI UR4, UR4, UR4, URZ, 0x1 ;  /* 0x0000000404047291 */ /* 0x000fc8000f8f08ff */
[----:B------:R-:W-:-:S06]  /*0a80*/  USHF.R.S32.HI UR4, URZ, 0x1, UR4 ;  /* 0x00000001ff047899 */ /* 0x000fcc0008011404 */
[----:B-1-3--:R-:W-:-:S07]  /*0a90*/  IMAD.U32 R9, RZ, RZ, UR4 ;  /* 0x00000004ff097e24 */ /* 0x00afce000f8e00ff */
.L_x_10:
[----:B0-----:R-:W0:Y:S01]  /*0aa0*/  LDCU UR4, c[0x0][0x388] ;  /* 0x00007100ff0477ac */ /* 0x001e220008000800 */
[----:B-12---:R-:W1:Y:S01]  /*0ab0*/  LDC.64 R6, c[0x0][0x398] ;  /* 0x0000e600ff067b82 */ /* 0x006e620000000a00 */
[----:B------:R-:W-:Y:S01]  /*0ac0*/  SHF.L.U32 R8, R9, 0x1, RZ ;  /* 0x0000000109087819 */ /* 0x000fe200000006ff */
[----:B------:R-:W-:-:S03]  /*0ad0*/  IMAD.MOV.U32 R17, RZ, RZ, R9 ;  /* 0x000000ffff117224 */ /* 0x000fc600078e0009 */
[----:B0-----:R-:W-:Y:S01]  /*0ae0*/  ISETP.GE.AND P0, PT, R8, UR4, PT ;  /* 0x0000000408007c0c */ /* 0x001fe2000bf06270 */
[----:B-1----:R-:W-:-:S05]  /*0af0*/  IMAD.WIDE.U32 R10, R9, 0x10, R6 ;  /* 0x00000010090a7825 */ /* 0x002fca00078e0006 */
[----:B------:R0:W5:Y:S04]  /*0b00*/  LDG.E.64 R2, desc[UR10][R10.64] ;  /* 0x0000000a0a027981 */ /* 0x000168000c1e1b00 */
[----:B------:R0:W5:Y:S03]  /*0b10*/  LDG.E.64 R4, desc[UR10][R10.64+0x8] ;  /* 0x0000080a0a047981 */ /* 0x000166000c1e1b00 */
[----:B------:R-:W-:Y:S05]  /*0b20*/  @P0 BRA `(.L_x_7) ;  /* 0x0000000000600947 */ /* 0x000fea0003800000 */
[----:B------:R-:W1:Y:S01]  /*0b30*/  LDC.64 R6, c[0x0][0x398] ;  /* 0x0000e600ff067b82 */ /* 0x000e620000000a00 */
[----:B------:R-:W-:Y:S01]  /*0b40*/  MOV R17, R9 ;  /* 0x0000000900117202 */ /* 0x000fe20000000f00 */
[----:B------:R-:W2:Y:S06]  /*0b50*/  LDCU UR4, c[0x0][0x388] ;  /* 0x00007100ff0477ac */ /* 0x000eac0008000800 */
.L_x_9:
[----:B------:R-:W-:-:S13]  /*0b60*/  ISETP.GE.AND P0, PT, R8, UR5, PT ;  /* 0x0000000508007c0c */ /* 0x000fda000bf06270 */
[----:B------:R-:W-:Y:S05]  /*0b70*/  @P0 BRA `(.L_x_8) ;  /* 0x00000000001c0947 */ /* 0x000fea0003800000 */
[----:B01----:R-:W-:-:S05]  /*0b80*/  IMAD.WIDE R10, R8, 0x10, R6 ;  /* 0x00000010080a7825 */ /* 0x003fca00078e0206 */
[----:B------:R-:W3:Y:S04]  /*0b90*/  LDG.E.64 R12, desc[UR10][R10.64] ;  /* 0x0000000a0a0c7981 */ /* 0x000ee8000c1e1b00 */
[----:B------:R-:W3:Y:S02]  /*0ba0*/  LDG.E.64 R14, desc[UR10][R10.64+0x10] ;  /* 0x0000100a0a0e7981 */ /* 0x000ee4000c1e1b00 */
[----:B---3--:R-:W-:Y:S01]  /*0bb0*/  DSETP.GT.AND P0, PT, R12, R14, PT ;  /* 0x0000000e0c00722a */ /* 0x008fe20003f04000 */
[----:B------:R-:W-:-:S13]  /*0bc0*/  VIADD R12, R8, 0x1 ;  /* 0x00000001080c7836 */ /* 0x000fda0000000000 */
[----:B------:R-:W-:-:S05]  /*0bd0*/  @!P0 IADD3 R12, PT, PT, R8, RZ, RZ ;  /* 0x000000ff080c8210 */ /* 0x000fca0007ffe0ff */
[----:B------:R-:W-:-:S07]  /*0be0*/  IMAD.MOV.U32 R8, RZ, RZ, R12 ;  /* 0x000000ffff087224 */ /* 0x000fce00078e000c */
.L_x_8:
[----:B-1----:R-:W-:-:S05]  /*0bf0*/  IMAD.WIDE R12, R8, 0x10, R6 ;  /* 0x00000010080c7825 */ /* 0x002fca00078e0206 */
[----:B------:R-:W3:Y:S02]  /*0c00*/  LDG.E.64 R14, desc[UR10][R12.64] ;  /* 0x0000000a0c0e7981 */ /* 0x000ee4000c1e1b00 */
[----:B---3-5:R-:W-:-:S14]  /*0c10*/  DSETP.GTU.AND P0, PT, R2, R14, PT ;  /* 0x0000000e0200722a */ /* 0x028fdc0003f0c000 */
[----:B------:R-:W3:Y:S01]  /*0c20*/  @P0 LDG.E.64 R18, desc[UR10][R12.64+0x8] ;  /* 0x0000080a0c120981 */ /* 0x000ee2000c1e1b00 */
[----:B0-----:R-:W-:Y:S01]  /*0c30*/  @P0 IMAD.WIDE R10, R17, 0x10, R6 ;  /* 0x00000010110a0825 */ /* 0x001fe200078e0206 */
[----:B------:R-:W-:Y:S01]  /*0c40*/  @P0 MOV R17, R8 ;  /* 0x0000000800110202 */ /* 0x000fe20000000f00 */
[----:B------:R-:W-:-:S03]  /*0c50*/  DSETP.GTU.AND P1, PT, R2, R14, PT ;  /* 0x0000000e0200722a */ /* 0x000fc60003f2c000 */
[----:B------:R4:W-:Y:S01]  /*0c60*/  @P0 STG.E.64 desc[UR10][R10.64], R14 ;  /* 0x0000000e0a000986 */ /* 0x0009e2000c101b0a */
[----:B------:R-:W-:-:S03]  /*0c70*/  IMAD.SHL.U32 R8, R17, 0x2, RZ ;  /* 0x0000000211087824 */ /* 0x000fc600078e00ff */
[----:B---3--:R4:W-:Y:S02]  /*0c80*/  @P0 STG.E.64 desc[UR10][R10.64+0x8], R18 ;  /* 0x000008120a000986 */ /* 0x0089e4000c101b0a */
[----:B--2---:R-:W-:-:S13]  /*0c90*/  ISETP.GE.AND P0, PT, R8, UR4, PT ;  /* 0x0000000408007c0c */ /* 0x004fda000bf06270 */
[----:B----4-:R-:W-:Y:S05]  /*0ca0*/  @!P0 BRA P1, `(.L_x_9) ;  /* 0xfffffffc00ac8947 */ /* 0x010fea000083ffff */
.L_x_7:
[----:B------:R-:W-:Y:S01]  /*0cb0*/  ISETP.GT.AND P0, PT, R9, RZ, PT ;  /* 0x000000ff0900720c */ /* 0x000fe20003f04270 */
[----:B------:R-:W-:Y:S01]  /*0cc0*/  IMAD.WIDE R6, R17, 0x10, R6 ;  /* 0x0000001011067825 */ /* 0x000fe200078e0206 */
[----:B------:R-:W-:-:S04]  /*0cd0*/  IADD3 R9, PT, PT, R9, -0x1, RZ ;  /* 0xffffffff09097810 */ /* 0x000fc80007ffe0ff */
[----:B-----5:R1:W-:Y:S04]  /*0ce0*/  STG.E.64 desc[UR10][R6.64], R2 ;  /* 0x0000000206007986 */ /* 0x0203e8000c101b0a */
[----:B------:R1:W-:Y:S03]  /*0cf0*/  STG.E.64 desc[UR10][R6.64+0x8], R4 ;  /* 0x0000080406007986 */ /* 0x0003e6000c101b0a */
[----:B------:R-:W-:Y:S05]  /*0d00*/  @P0 BRA `(.L_x_10) ;  /* 0xfffffffc00640947 */ /* 0x000fea000383ffff */
.L_x_0:
[----:B------:R-:W2:Y:S02]  /*0d10*/  LDCU UR4, c[0x0][0x3a0] ;  /* 0x00007400ff0477ac */ /* 0x000ea40008000800 */
[----:B--2---:R-:W-:-:S13]  /*0d20*/  ISETP.NE.AND P0, PT, RZ, UR4, PT ;  /* 0x00000004ff007c0c */ /* 0x004fda000bf05270 */
[----:B------:R-:W-:Y:S05]  /*0d30*/  @!P0 EXIT ;  /* 0x000000000000894d */ /* 0x000fea0003800000 */
[----:B-1----:R-:W-:-:S07]  /*0d40*/  IMAD.MOV.U32 R2, RZ, RZ, RZ ;  /* 0x000000ffff027224 */ /* 0x002fce00078e00ff */
.L_x_19:
[----:B0-----:R-:W0:Y:S08]  /*0d50*/  LDC.64 R10, c[0x0][0x390] ;  /* 0x0000e400ff0a7b82 */ /* 0x001e300000000a00 */
[----:B-12---:R-:W1:Y:S08]  /*0d60*/  LDC.64 R4, c[0x0][0x398] ;  /* 0x0000e600ff047b82 */ /* 0x006e700000000a00 */
[----:B------:R-:W2:Y:S01]  /*0d70*/  LDC.64 R12, c[0x0][0x398] ;  /* 0x0000e600ff0c7b82 */ /* 0x000ea20000000a00 */
[----:B0-----:R-:W-:-:S06]  /*0d80*/  IMAD.WIDE R6, R2, 0x4, R10 ;  /* 0x0000000402067825 */ /* 0x001fcc00078e020a */
[----:B------:R-:W3:Y:S04]  /*0d90*/  LDG.E R6, desc[UR10][R6.64+-0x4] ;  /* 0xfffffc0a06067981 */ /* 0x000ee8000c1e1900 */
[----:B-1----:R-:W3:Y:S01]  /*0da0*/  LDG.E R15, desc[UR10][R4.64+0x8] ;  /* 0x0000080a040f7981 */ /* 0x002ee2000c1e1900 */
[----:B------:R-:W-:Y:S02]  /*0db0*/  MOV R17, R2 ;  /* 0x0000000200117202 */ /* 0x000fe40000000f00 */
[----:B---3--:R-:W-:-:S04]  /*0dc0*/  ISETP.GE.AND P0, PT, R15, R6, PT ;  /* 0x000000060f00720c */ /* 0x008fc80003f06270 */
[----:B------:R-:W-:-:S13]  /*0dd0*/  ISETP.EQ.OR P0, PT, R2, RZ, P0 ;  /* 0x000000ff0200720c */ /* 0x000fda0000702670 */
[----:B--2---:R-:W-:Y:S05]  /*0de0*/  @P0 BRA `(.L_x_11) ;  /* 0x00000000002c0947 */ /* 0x004fea0003800000 */
[----:B------:R-:W-:Y:S01]  /*0df0*/  IMAD.MOV.U32 R3, RZ, RZ, R6 ;  /* 0x000000ffff037224 */ /* 0x000fe200078e0006 */
[----:B------:R-:W-:-:S07]  /*0e00*/  MOV R19, R2 ;  /* 0x0000000200137202 */ /* 0x000fce0000000f00 */
.L_x_12:
[C---:B------:R-:W-:Y:S02]  /*0e10*/  VIADD R17, R19.reuse, 0xffffffff ;  /* 0xffffffff13117836 */ /* 0x040fe40000000000 */
[----:B------:R-:W-:-:S04]  /*0e20*/  IMAD.WIDE.U32 R6, R19, 0x4, R10 ;  /* 0x0000000413067825 */ /* 0x000fc800078e000a */
[----:B------:R-:W-:Y:S01]  /*0e30*/  IMAD.WIDE R8, R17, 0x4, R10 ;  /* 0x0000000411087825 */ /* 0x000fe200078e020a */
[----:B------:R0:W-:Y:S04]  /*0e40*/  STG.E desc[UR10][R6.64], R3 ;  /* 0x0000000306007986 */ /* 0x0001e8000c10190a */
[----:B0-----:R-:W2:Y:S01]  /*0e50*/  LDG.E R3, desc[UR10][R8.64+-0x4] ;  /* 0xfffffc0a08037981 */ /* 0x001ea2000c1e1900 */
[----:B------:R-:W-:Y:S02]  /*0e60*/  ISETP.GT.AND P1, PT, R19, 0x1, PT ;  /* 0x000000011300780c */ /* 0x000fe40003f24270 */
[----:B------:R-:W-:Y:S02]  /*0e70*/  MOV R19, R17 ;  /* 0x0000001100137202 */ /* 0x000fe40000000f00 */
[----:B--2---:R-:W-:-:S13]  /*0e80*/  ISETP.GE.AND P0, PT, R15, R3, PT ;  /* 0x000000030f00720c */ /* 0x004fda0003f06270 */
[----:B------:R-:W-:Y:S05]  /*0e90*/  @!P0 BRA P1, `(.L_x_12) ;  /* 0xfffffffc00dc8947 */ /* 0x000fea000083ffff */
.L_x_11:
[----:B------:R-:W-:-:S04]  /*0ea0*/  IMAD.WIDE R6, R17, 0x4, R10 ;  /* 0x0000000411067825 */ /* 0x000fc800078e020a */
[C---:B------:R-:W-:Y:S01]  /*0eb0*/  IMAD.WIDE R8, R0.reuse, 0x10, R12 ;  /* 0x0000001000087825 */ /* 0x040fe200078e020c */
[----:B------:R0:W-:Y:S04]  /*0ec0*/  STG.E desc[UR10][R6.64], R15 ;  /* 0x0000000f06007986 */ /* 0x0001e8000c10190a */
[----:B------:R-:W2:Y:S04]  /*0ed0*/  LDG.E.64 R10, desc[UR10][R8.64+-0x10] ;  /* 0xfffff00a080a7981 */ /* 0x000ea8000c1e1b00 */
[----:B------:R-:W3:Y:S01]  /*0ee0*/  LDG.E.64 R16, desc[UR10][R8.64+-0x8] ;  /* 0xfffff80a08107981 */ /* 0x000ee2000c1e1b00 */
[C---:B------:R-:W-:Y:S01]  /*0ef0*/  ISETP.GE.AND P0, PT, R0.reuse, 0x1, PT ;  /* 0x000000010000780c */ /* 0x040fe20003f06270 */
[----:B------:R-:W-:Y:S01]  /*0f00*/  VIADD R12, R0, 0xffffffff ;  /* 0xffffffff000c7836 */ /* 0x000fe20000000000 */
[----:B------:R-:W-:Y:S01]  /*0f10*/  UIADD3 UR6, UPT, UPT, UR6, -0x1, URZ ;  /* 0xffffffff06067890 */ /* 0x000fe2000fffe0ff */
[----:B------:R-:W-:-:S02]  /*0f20*/  MOV R3, R0 ;  /* 0x0000000000037202 */ /* 0x000fc40000000f00 */
[----:B------:R-:W-:Y:S01]  /*0f30*/  IMAD.MOV.U32 R0, RZ, RZ, R12 ;  /* 0x000000ffff007224 */ /* 0x000fe200078e000c */
[----:B--2---:R0:W-:Y:S04]  /*0f40*/  STG.E.64 desc[UR10][R4.64], R10 ;  /* 0x0000000a04007986 */ /* 0x0041e8000c101b0a */
[----:B---3--:R0:W-:Y:S04]  /*0f50*/  STG.E desc[UR10][R4.64+0x8], R16 ;  /* 0x0000081004007986 */ /* 0x0081e8000c10190a */
[----:B------:R0:W-:Y:S01]  /*0f60*/  STG.E desc[UR10][R4.64+0xc], R17 ;  /* 0x00000c1104007986 */ /* 0x0001e2000c10190a */
[----:B------:R-:W-:Y:S05]  /*0f70*/  @!P0 BRA `(.L_x_13) ;  /* 0x0000000000a48947 */ /* 0x000fea0003800000 */
[----:B0-----:R-:W-:-:S04]  /*0f80*/  IADD3 R4, PT, PT, R3, -0x2, RZ ;  /* 0xfffffffe03047810 */ /* 0x001fc80007ffe0ff */
[----:B------:R-:W-:-:S04]  /*0f90*/  LEA.HI R4, R4, R4, RZ, 0x1 ;  /* 0x0000000404047211 */ /* 0x000fc800078f08ff */
[----:B------:R-:W-:-:S07]  /*0fa0*/  SHF.R.S32.HI R11, RZ, 0x1, R4 ;  /* 0x00000001ff0b7819 */ /* 0x000fce0000011404 */
.L_x_18:
[----:B0-2---:R-:W0:Y:S01]  /*0fb0*/  LDC.64 R8, c[0x0][0x398] ;  /* 0x0000e600ff087b82 */ /* 0x005e220000000a00 */
[----:B------:R-:W-:-:S04]  /*0fc0*/  SHF.L.U32 R10, R11, 0x1, RZ ;  /* 0x000000010b0a7819 */ /* 0x000fc800000006ff */
[----:B------:R-:W-:Y:S01]  /*0fd0*/  ISETP.GE.AND P0, PT, R10, R3, PT ;  /* 0x000000030a00720c */ /* 0x000fe20003f06270 */
[----:B------:R-:W-:Y:S02]  /*0fe0*/  IMAD.MOV.U32 R19, RZ, RZ, R11 ;  /* 0x000000ffff137224 */ /* 0x000fe400078e000b */
[----:B01----:R-:W-:-:S05]  /*0ff0*/  IMAD.WIDE.U32 R12, R11, 0x10, R8 ;  /* 0x000000100b0c7825 */ /* 0x003fca00078e0008 */
[----:B------:R0:W5:Y:S04]  /*1000*/  LDG.E.64 R4, desc[UR10][R12.64] ;  /* 0x0000000a0c047981 */ /* 0x000168000c1e1b00 */
[----:B------:R0:W5:Y:S01]  /*1010*/  LDG.E.64 R6, desc[UR10][R12.64+0x8] ;  /* 0x0000080a0c067981 */ /* 0x000162000c1e1b00 */
[----:B------:R-:W-:Y:S05]  /*1020*/  @P0 BRA `(.L_x_14) ;  /* 0x0000000000600947 */ /* 0x000fea0003800000 */
[----:B------:R-:W1:Y:S01]  /*1030*/  LDC.64 R8, c[0x0][0x398] ;  /* 0x0000e600ff087b82 */ /* 0x000e620000000a00 */
[----:B------:R-:W-:-:S07]  /*1040*/  MOV R19, R11 ;  /* 0x0000000b00137202 */ /* 0x000fce0000000f00 */
.L_x_17:
[----:B------:R-:W-:-:S13]  /*1050*/  ISETP.GE.AND P0, PT, R10, R0, PT ;  /* 0x000000000a00720c */ /* 0x000fda0003f06270 */
[----:B-1----:R-:W-:Y:S05]  /*1060*/  @P0 BRA `(.L_x_15) ;  /* 0x00000000001c0947 */ /* 0x002fea0003800000 */
[----:B01----:R-:W-:-:S05]  /*1070*/  IMAD.WIDE R12, R10, 0x10, R8 ;  /* 0x000000100a0c7825 */ /* 0x003fca00078e0208 */
[----:B------:R-:W2:Y:S04]  /*1080*/  LDG.E.64 R14, desc[UR10][R12.64] ;  /* 0x0000000a0c0e7981 */ /* 0x000ea8000c1e1b00 */
[----:B------:R-:W2:Y:S02]  /*1090*/  LDG.E.64 R16, desc[UR10][R12.64+0x10] ;  /* 0x0000100a0c107981 */ /* 0x000ea4000c1e1b00 */
[----:B--2---:R-:W-:Y:S01]  /*10a0*/  DSETP.GT.AND P0, PT, R14, R16, PT ;  /* 0x000000100e00722a */ /* 0x004fe20003f04000 */
[----:B------:R-:W-:-:S13]  /*10b0*/  IADD3 R14, PT, PT, R10, 0x1, RZ ;  /* 0x000000010a0e7810 */ /* 0x000fda0007ffe0ff */
[----:B------:R-:W-:-:S05]  /*10c0*/  @!P0 IMAD.MOV R14, RZ, RZ, R10 ;  /* 0x000000ffff0e8224 */ /* 0x000fca00078e020a */
[----:B------:R-:W-:-:S07]  /*10d0*/  MOV R10, R14 ;  /* 0x0000000e000a7202 */ /* 0x000fce0000000f00 */
.L_x_15:
[----:B-1----:R-:W-:-:S05]  /*10e0*/  IMAD.WIDE R14, R10, 0x10, R8 ;  /* 0x000000100a0e7825 */ /* 0x002fca00078e0208 */
[----:B------:R-:W2:Y:S02]  /*10f0*/  LDG.E.64 R16, desc[UR10][R14.64] ;  /* 0x0000000a0e107981 */ /* 0x000ea4000c1e1b00 */
[----:B--2--5:R-:W-:-:S14]  /*1100*/  DSETP.GTU.AND P0, PT, R4, R16, PT ;  /* 0x000000100400722a */ /* 0x024fdc0003f0c000 */
[----:B------:R-:W-:Y:S05]  /*1110*/  @!P0 BRA `(.L_x_16) ;  /* 0x0000000000148947 */ /* 0x000fea0003800000 */
[----:B------:R-:W2:Y:S01]  /*1120*/  LDG.E.64 R14, desc[UR10][R14.64+0x8] ;  /* 0x0000080a0e0e7981 */ /* 0x000ea2000c1e1b00 */
[----:B0-----:R-:W-:Y:S01]  /*1130*/  IMAD.WIDE R12, R19, 0x10, R8 ;  /* 0x00000010130c7825 */ /* 0x001fe200078e0208 */
[----:B------:R-:W-:-:S04]  /*1140*/  MOV R19, R10 ;  /* 0x0000000a00137202 */ /* 0x000fc80000000f00 */
[----:B------:R1:W-:Y:S04]  /*1150*/  STG.E.64 desc[UR10][R12.64], R16 ;  /* 0x000000100c007986 */ /* 0x0003e8000c101b0a */
[----:B--2---:R1:W-:Y:S02]  /*1160*/  STG.E.64 desc[UR10][R12.64+0x8], R14 ;  /* 0x0000080e0c007986 */ /* 0x0043e4000c101b0a */
.L_x_16:
[----:B------:R-:W-:Y:S01]  /*1170*/  IMAD.SHL.U32 R10, R19, 0x2, RZ ;  /* 0x00000002130a7824 */ /* 0x000fe200078e00ff */
[----:B------:R-:W-:-:S04]  /*1180*/  DSETP.GTU.AND P1, PT, R4, R16, PT ;  /* 0x000000100400722a */ /* 0x000fc80003f2c000 */
[----:B------:R-:W-:-:S13]  /*1190*/  ISETP.GE.AND P0, PT, R10, R3, PT ;  /* 0x000000030a00720c */ /* 0x000fda0003f06270 */
[----:B------:R-:W-:Y:S05]  /*11a0*/  @!P0 BRA P1, `(.L_x_17) ;  /* 0xfffffffc00a88947 */ /* 0x000fea000083ffff */
.L_x_14:
[----:B------:R-:W-:Y:S01]  /*11b0*/  ISETP.GT.AND P0, PT, R11, RZ, PT ;  /* 0x000000ff0b00720c */ /* 0x000fe20003f04270 */
[----:B------:R-:W-:Y:S01]  /*11c0*/  IMAD.WIDE R8, R19, 0x10, R8 ;  /* 0x0000001013087825 */ /* 0x000fe200078e0208 */
[----:B------:R-:W-:-:S04]  /*11d0*/  IADD3 R11, PT, PT, R11, -0x1, RZ ;  /* 0xffffffff0b0b7810 */ /* 0x000fc80007ffe0ff */
[----:B-----5:R2:W-:Y:S04]  /*11e0*/  STG.E.64 desc[UR10][R8.64], R4 ;  /* 0x0000000408007986 */ /* 0x0205e8000c101b0a */
[----:B------:R2:W-:Y:S03]  /*11f0*/  STG.E.64 desc[UR10][R8.64+0x8], R6 ;  /* 0x0000080608007986 */ /* 0x0005e6000c101b0a */
[----:B------:R-:W-:Y:S05]  /*1200*/  @P0 BRA `(.L_x_18) ;  /* 0xfffffffc00680947 */ /* 0x000fea000383ffff */
.L_x_13:
[----:B------:R-:W-:-:S13]  /*1210*/  ISETP.NE.AND P0, PT, RZ, UR6, PT ;  /* 0x00000006ff007c0c */ /* 0x000fda000bf05270 */
[----:B------:R-:W-:Y:S05]  /*1220*/  @!P0 EXIT ;  /* 0x000000000000894d */ /* 0x000fea0003800000 */
[----:B------:R-:W-:Y:S01]  /*1230*/  IADD3 R2, PT, PT, R2, 0x1, RZ ;  /* 0x0000000102027810 */ /* 0x000fe20007ffe0ff */
[----:B------:R-:W-:Y:S06]  /*1240*/  BRA `(.L_x_19) ;  /* 0xfffffff800c07947 */ /* 0x000fec000383ffff */
.L_x_20:
[----:B------:R-:W-:-:S00]  /*1250*/  BRA `(.L_x_20) ;  /* 0xfffffffc00fc7947 */ /* 0x000fc0000383ffff */
[----:B------:R-:W-:-:S00]  /*1260*/  NOP ;  /* 0x0000000000007918 */ /* 0x000fc00000000000 */
        /* <DEDUP_REMOVED lines=9> */
.L_x_21:


//--------------------- .nv.shared.reserved.0     --------------------------
	.section	.nv.shared.reserved.0,"aw",@nobits
	.weak		__nv_reservedSMEM_offset_0_alias
	.size		__nv_reservedSMEM_offset_0_alias, 0, 64
	.other		__nv_reservedSMEM_offset_0_alias,@"STO_CUDA_RESERVED_SHARED STV_DEFAULT"
__nv_reservedSMEM_offset_0_alias:
	.zero		0
	.zero		64


//--------------------- .nv.constant0._Z11EliminationPdiPiP4Pairi --------------------------
	.section	.nv.constant0._Z11EliminationPdiPiP4Pairi,"a",@progbits
	.sectionflags	@""
	.align	4
.nv.constant0._Z11EliminationPdiPiP4Pairi:
	.zero		932


//--------------------- SYMBOLS --------------------------

	.type		.nv.reservedSmem.offset0,@object
	.size		.nv.reservedSmem.offset0,0x4
